	.headerflags	@"EF_CUDA_TEXMODE_UNIFIED EF_CUDA_64BIT_ADDRESS EF_CUDA_ACCELERATORS EF_CUDA_SM90 EF_CUDA_VIRTUAL_SM(EF_CUDA_SM90)"
	.elftype	@"ET_EXEC"


//--------------------- .nv.info                  --------------------------
	.section	.nv.info,"",@"SHT_CUDA_INFO"
	.align	4


	//----- nvinfo : EIATTR_REGCOUNT
	.align		4
        /*0000*/ 	.byte	0x04, 0x2f
        /*0002*/ 	.short	(.L_1 - .L_0)
	.align		4
.L_0:
        /*0004*/ 	.word	index@(triton_poi_fused_convolution_relu_45)
        /*0008*/ 	.word	0x00000012


	//----- nvinfo : EIATTR_MIN_STACK_SIZE
	.align		4
.L_1:
        /*000c*/ 	.byte	0x04, 0x12
        /*000e*/ 	.short	(.L_3 - .L_2)
	.align		4
.L_2:
        /*0010*/ 	.word	index@(triton_poi_fused_convolution_relu_45)
        /*0014*/ 	.word	0x00000000


	//----- nvinfo : EIATTR_FRAME_SIZE
	.align		4
.L_3:
        /*0018*/ 	.byte	0x04, 0x11
        /*001a*/ 	.short	(.L_5 - .L_4)
	.align		4
.L_4:
        /*001c*/ 	.word	index@(triton_poi_fused_convolution_relu_45)
        /*0020*/ 	.word	0x00000000


	//----- nvinfo : EIATTR_MIN_STACK_SIZE
	.align		4
.L_5:
        /*0024*/ 	.byte	0x04, 0x12
        /*0026*/ 	.short	(.L_7 - .L_6)
	.align		4
.L_6:
        /*0028*/ 	.word	index@(triton_poi_fused_convolution_relu_45)
        /*002c*/ 	.word	0x00000000
.L_7:


//--------------------- .nv.info.triton_poi_fused_convolution_relu_45 --------------------------
	.section	.nv.info.triton_poi_fused_convolution_relu_45,"",@"SHT_CUDA_INFO"
	.sectionflags	@""
	.align	4


	//----- nvinfo : EIATTR_CUDA_API_VERSION
	.align		4
        /*0000*/ 	.byte	0x04, 0x37
        /*0002*/ 	.short	(.L_9 - .L_8)
.L_8:
        /*0004*/ 	.word	0x0000007c


	//----- nvinfo : EIATTR_KPARAM_INFO
	.align		4
.L_9:
        /*0008*/ 	.byte	0x04, 0x17
        /*000a*/ 	.short	(.L_11 - .L_10)
.L_10:
        /*000c*/ 	.word	0x00000000
        /*0010*/ 	.short	0x0002
        /*0012*/ 	.short	0x0010
        /*0014*/ 	.byte	0x00, 0xf0, 0x11, 0x00


	//----- nvinfo : EIATTR_KPARAM_INFO
	.align		4
.L_11:
        /*0018*/ 	.byte	0x04, 0x17
        /*001a*/ 	.short	(.L_13 - .L_12)
.L_12:
        /*001c*/ 	.word	0x00000000
        /*0020*/ 	.short	0x0001
        /*0022*/ 	.short	0x0008
        /*0024*/ 	.byte	0x00, 0xf4, 0x21, 0x00


	//----- nvinfo : EIATTR_KPARAM_INFO
	.align		4
.L_13:
        /*0028*/ 	.byte	0x04, 0x17
        /*002a*/ 	.short	(.L_15 - .L_14)
.L_14:
        /*002c*/ 	.word	0x00000000
        /*0030*/ 	.short	0x0000
        /*0032*/ 	.short	0x0000
        /*0034*/ 	.byte	0x00, 0xf4, 0x21, 0x00


	//----- nvinfo : EIATTR_SPARSE_MMA_MASK
	.align		4
.L_15:
        /*0038*/ 	.byte	0x03, 0x50
        /*003a*/ 	.short	0x0000


	//----- nvinfo : EIATTR_MAXREG_COUNT
	.align		4
        /*003c*/ 	.byte	0x03, 0x1b
        /*003e*/ 	.short	0x00ff


	//----- nvinfo : EIATTR_EXIT_INSTR_OFFSETS
	.align		4
        /*0040*/ 	.byte	0x04, 0x1c
        /*0042*/ 	.short	(.L_17 - .L_16)


	//   ....[0]....
.L_16:
        /*0044*/ 	.word	0x00000360


	//----- nvinfo : EIATTR_REQNTID
	.align		4
.L_17:
        /*0048*/ 	.byte	0x04, 0x10
        /*004a*/ 	.short	(.L_19 - .L_18)
.L_18:
        /*004c*/ 	.word	0x00000080
        /*0050*/ 	.word	0x00000001
        /*0054*/ 	.word	0x00000001


	//----- nvinfo : EIATTR_CBANK_PARAM_SIZE
	.align		4
.L_19:
        /*0058*/ 	.byte	0x03, 0x19
        /*005a*/ 	.short	0x0014


	//----- nvinfo : EIATTR_PARAM_CBANK
	.align		4
        /*005c*/ 	.byte	0x04, 0x0a
        /*005e*/ 	.short	(.L_21 - .L_20)
	.align		4
.L_20:
        /*0060*/ 	.word	index@(.nv.constant0.triton_poi_fused_convolution_relu_45)
        /*0064*/ 	.short	0x0210
        /*0066*/ 	.short	0x0014


	//----- nvinfo : EIATTR_SW_WAR
	.align		4
.L_21:
        /*0068*/ 	.byte	0x04, 0x36
        /*006a*/ 	.short	(.L_23 - .L_22)
.L_22:
        /*006c*/ 	.word	0x00000008
.L_23:


//--------------------- .nv.callgraph             --------------------------
	.section	.nv.callgraph,"",@"SHT_CUDA_CALLGRAPH"
	.align	4
	.sectionentsize	8
	.align		4
        /*0000*/ 	.word	0x00000000
	.align		4
        /*0004*/ 	.word	0xffffffff
	.align		4
        /*0008*/ 	.word	0x00000000
	.align		4
        /*000c*/ 	.word	0xfffffffe
	.align		4
        /*0010*/ 	.word	0x00000000
	.align		4
        /*0014*/ 	.word	0xfffffffd
	.align		4
        /*0018*/ 	.word	0x00000000
	.align		4
        /*001c*/ 	.word	0xfffffffc


//--------------------- .text.triton_poi_fused_convolution_relu_45 --------------------------
	.section	.text.triton_poi_fused_convolution_relu_45,"ax",@progbits
	.align	128
        .global         triton_poi_fused_convolution_relu_45
        .type           triton_poi_fused_convolution_relu_45,@function
        .size           triton_poi_fused_convolution_relu_45,(.L_x_1 - triton_poi_fused_convolution_relu_45)
        .other          triton_poi_fused_convolution_relu_45,@"STO_CUDA_ENTRY STV_DEFAULT"
triton_poi_fused_convolution_relu_45:
.text.triton_poi_fused_convolution_relu_45:
[----:B------:R-:W-:Y:S01]  /*0000*/  LDC R1, c[0x0][0x28] ;  /* 0x00000a00ff017b82 */ /* 0x000fe20000000800 */
[----:B------:R-:W1:Y:S07]  /*0010*/  S2R R0, SR_TID.X ;  /* 0x0000000000007919 */ /* 0x000e6e0000002100 */
[----:B------:R-:W2:Y:S01]  /*0020*/  LDC.64 R2, c[0x0][0x218] ;  /* 0x00008600ff027b82 */ /* 0x000ea20000000a00 */
[----:B------:R-:W-:Y:S01]  /*0030*/  ULDC.64 UR4, c[0x0][0x208] ;  /* 0x0000820000047ab9 */ /* 0x000fe20000000a00 */
[----:B------:R-:W3:Y:S06]  /*0040*/  S2R R5, SR_CTAID.X ;  /* 0x0000000000057919 */ /* 0x000eec0000002500 */
[----:B------:R-:W4:Y:S01]  /*0050*/  LDC.64 R8, c[0x0][0x210] ;  /* 0x00008400ff087b82 */ /* 0x000f220000000a00 */
[----:B-1----:R-:W-:Y:S01]  /*0060*/  IMAD.SHL.U32 R0, R0, 0x4, RZ ;  /* 0x0000000400007824 */ /* 0x002fe200078e00ff */
[----:B---3--:R-:W-:-:S04]  /*0070*/  SHF.R.S32.HI R4, RZ, 0x15, R5 ;  /* 0x00000015ff047819 */ /* 0x008fc80000011405 */
[----:B------:R-:W-:Y:S02]  /*0080*/  LOP3.LUT R0, R0, 0x1fc, RZ, 0xc0, !PT ;  /* 0x000001fc00007812 */ /* 0x000fe400078ec0ff */
[----:B------:R-:W-:-:S03]  /*0090*/  SGXT R4, R4, 0x1 ;  /* 0x000000010404781a */ /* 0x000fc60000000200 */
[----:B------:R-:W-:-:S04]  /*00a0*/  IMAD R5, R5, 0x400, R0 ;  /* 0x0000040005057824 */ /* 0x000fc800078e0200 */
[----:B----4-:R-:W-:Y:S01]  /*00b0*/  IMAD.WIDE R8, R5, 0x4, R8 ;  /* 0x0000000405087825 */ /* 0x010fe200078e0208 */
[----:B------:R-:W-:-:S04]  /*00c0*/  LEA.HI R4, R4, R5, RZ, 0xc ;  /* 0x0000000504047211 */ /* 0x000fc800078f60ff */
[----:B------:R-:W-:Y:S01]  /*00d0*/  SHF.R.S32.HI R0, RZ, 0xc, R4 ;  /* 0x0000000cff007819 */ /* 0x000fe20000011404 */
[----:B------:R-:W-:-:S03]  /*00e0*/  VIADD R4, R4, 0x200 ;  /* 0x0000020004047836 */ /* 0x000fc60000000000 */
[----:B------:R-:W-:Y:S02]  /*00f0*/  LEA.HI R6, R0, R0, RZ, 0x5 ;  /* 0x0000000000067211 */ /* 0x000fe400078f28ff */
[----:B------:R-:W-:Y:S02]  /*0100*/  SHF.R.S32.HI R4, RZ, 0xc, R4 ;  /* 0x0000000cff047819 */ /* 0x000fe40000011404 */
[----:B------:R-:W-:Y:S02]  /*0110*/  LOP3.LUT R7, R6, 0xffffffe0, RZ, 0xc0, !PT ;  /* 0xffffffe006077812 */ /* 0x000fe400078ec0ff */
[----:B------:R-:W-:-:S03]  /*0120*/  LEA.HI R6, R4, R4, RZ, 0x5 ;  /* 0x0000000404067211 */ /* 0x000fc600078f28ff */
[----:B------:R-:W-:Y:S01]  /*0130*/  IMAD.IADD R7, R0, 0x1, -R7 ;  /* 0x0000000100077824 */ /* 0x000fe200078e0a07 */
[----:B------:R-:W-:-:S03]  /*0140*/  LOP3.LUT R13, R6, 0xffffffe0, RZ, 0xc0, !PT ;  /* 0xffffffe0060d7812 */ /* 0x000fc600078ec0ff */
[----:B--2---:R-:W-:-:S04]  /*0150*/  IMAD.WIDE R10, R7, 0x4, R2 ;  /* 0x00000004070a7825 */ /* 0x004fc800078e0202 */
[----:B------:R-:W-:Y:S02]  /*0160*/  IMAD.IADD R13, R4, 0x1, -R13 ;  /* 0x00000001040d7824 */ /* 0x000fe400078e0a0d */
[----:B------:R-:W2:Y:S02]  /*0170*/  LDG.E.128 R4, desc[UR4][R8.64] ;  /* 0x0000000408047981 */ /* 0x000ea4000c1e1d00 */
[----:B------:R-:W-:Y:S02]  /*0180*/  IMAD.WIDE R2, R13, 0x4, R2 ;  /* 0x000000040d027825 */ /* 0x000fe400078e0202 */
[----:B------:R-:W2:Y:S04]  /*0190*/  LDG.E.EL R10, desc[UR4][R10.64] ;  /* 0x000000040a0a7981 */ /* 0x000ea8000c2e1900 */
[----:B------:R-:W3:Y:S04]  /*01a0*/  LDG.E.EL R2, desc[UR4][R2.64] ;  /* 0x0000000402027981 */ /* 0x000ee8000c2e1900 */
[----:B------:R-:W3:Y:S01]  /*01b0*/  LDG.E.128 R12, desc[UR4][R8.64+0x800] ;  /* 0x00080004080c7981 */ /* 0x000ee2000c1e1d00 */
[CC--:B--2---:R-:W-:Y:S01]  /*01c0*/  FSETP.GEU.AND P6, PT, R5.reuse, -R10.reuse, PT ;  /* 0x8000000a0500720b */ /* 0x0c4fe20003fce000 */
[--C-:B------:R-:W-:Y:S01]  /*01d0*/  FADD R5, R5, R10.reuse ;  /* 0x0000000a05057221 */ /* 0x100fe20000000000 */
[CC--:B------:R-:W-:Y:S01]  /*01e0*/  FSETP.GEU.AND P0, PT, R6.reuse, -R10.reuse, PT ;  /* 0x8000000a0600720b */ /* 0x0c0fe20003f0e000 */
[--C-:B------:R-:W-:Y:S01]  /*01f0*/  FADD R6, R6, R10.reuse ;  /* 0x0000000a06067221 */ /* 0x100fe20000000000 */
[C---:B------:R-:W-:Y:S01]  /*0200*/  FSETP.GEU.AND P1, PT, R7.reuse, -R10, PT ;  /* 0x8000000a0700720b */ /* 0x040fe20003f2e000 */
[----:B------:R-:W-:Y:S01]  /*0210*/  FADD R7, R7, R10 ;  /* 0x0000000a07077221 */ /* 0x000fe20000000000 */
[----:B------:R-:W-:-:S02]  /*0220*/  SEL R5, R5, RZ, P6 ;  /* 0x000000ff05057207 */ /* 0x000fc40003000000 */
[CC--:B---3--:R-:W-:Y:S01]  /*0230*/  FSETP.GEU.AND P3, PT, R13.reuse, -R2.reuse, PT ;  /* 0x800000020d00720b */ /* 0x0c8fe20003f6e000 */
[--C-:B------:R-:W-:Y:S01]  /*0240*/  FADD R13, R13, R2.reuse ;  /* 0x000000020d0d7221 */ /* 0x100fe20000000000 */
[CC--:B------:R-:W-:Y:S01]  /*0250*/  FSETP.GEU.AND P4, PT, R14.reuse, -R2.reuse, PT ;  /* 0x800000020e00720b */ /* 0x0c0fe20003f8e000 */
[--C-:B------:R-:W-:Y:S01]  /*0260*/  FADD R14, R14, R2.reuse ;  /* 0x000000020e0e7221 */ /* 0x100fe20000000000 */
[C---:B------:R-:W-:Y:S01]  /*0270*/  FSETP.GEU.AND P5, PT, R15.reuse, -R2, PT ;  /* 0x800000020f00720b */ /* 0x040fe20003fae000 */
[----:B------:R-:W-:Y:S01]  /*0280*/  FADD R15, R15, R2 ;  /* 0x000000020f0f7221 */ /* 0x000fe20000000000 */
[C---:B------:R-:W-:Y:S01]  /*0290*/  FSETP.GEU.AND P2, PT, R4.reuse, -R10, PT ;  /* 0x8000000a0400720b */ /* 0x040fe20003f4e000 */
[----:B------:R-:W-:Y:S01]  /*02a0*/  FADD R4, R4, R10 ;  /* 0x0000000a04047221 */ /* 0x000fe20000000000 */
[C---:B------:R-:W-:Y:S01]  /*02b0*/  FSETP.GEU.AND P6, PT, R12.reuse, -R2, PT ;  /* 0x800000020c00720b */ /* 0x040fe20003fce000 */
[----:B------:R-:W-:Y:S01]  /*02c0*/  FADD R2, R12, R2 ;  /* 0x000000020c027221 */ /* 0x000fe20000000000 */
[----:B------:R-:W-:-:S02]  /*02d0*/  SEL R6, R6, RZ, P0 ;  /* 0x000000ff06067207 */ /* 0x000fc40000000000 */
[----:B------:R-:W-:Y:S02]  /*02e0*/  SEL R7, R7, RZ, P1 ;  /* 0x000000ff07077207 */ /* 0x000fe40000800000 */
[----:B------:R-:W-:Y:S02]  /*02f0*/  SEL R4, R4, RZ, P2 ;  /* 0x000000ff04047207 */ /* 0x000fe40001000000 */
[----:B------:R-:W-:Y:S02]  /*0300*/  SEL R13, R13, RZ, P3 ;  /* 0x000000ff0d0d7207 */ /* 0x000fe40001800000 */
[----:B------:R-:W-:Y:S01]  /*0310*/  SEL R14, R14, RZ, P4 ;  /* 0x000000ff0e0e7207 */ /* 0x000fe20002000000 */
[----:B------:R-:W-:Y:S01]  /*0320*/  STG.E.128 desc[UR4][R8.64], R4 ;  /* 0x0000000408007986 */ /* 0x000fe2000c101d04 */
[----:B------:R-:W-:Y:S02]  /*0330*/  SEL R15, R15, RZ, P5 ;  /* 0x000000ff0f0f7207 */ /* 0x000fe40002800000 */
[----:B------:R-:W-:-:S05]  /*0340*/  SEL R12, R2, RZ, P6 ;  /* 0x000000ff020c7207 */ /* 0x000fca0003000000 */
[----:B------:R-:W-:Y:S01]  /*0350*/  STG.E.128 desc[UR4][R8.64+0x800], R12 ;  /* 0x0008000c08007986 */ /* 0x000fe2000c101d04 */
[----:B------:R-:W-:Y:S05]  /*0360*/  EXIT ;  /* 0x000000000000794d */ /* 0x000fea0003800000 */
.L_x_0:
[----:B------:R-:W-:-:S00]  /*0370*/  BRA `(.L_x_0) ;  /* 0xfffffffc00fc7947 */ /* 0x000fc0000383ffff */
[----:B------:R-:W-:-:S00]  /*0380*/  NOP ;  /* 0x0000000000007918 */ /* 0x000fc00000000000 */
[----:B------:R-:W-:-:S00]  /*0390*/  NOP ;  /* 0x0000000000007918 */ /* 0x000fc00000000000 */
[----:B------:R-:W-:-:S00]  /*03a0*/  NOP ;  /* 0x0000000000007918 */ /* 0x000fc00000000000 */
[----:B------:R-:W-:-:S00]  /*03b0*/  NOP ;  /* 0x0000000000007918 */ /* 0x000fc00000000000 */
[----:B------:R-:W-:-:S00]  /*03c0*/  NOP ;  /* 0x0000000000007918 */ /* 0x000fc00000000000 */
[----:B------:R-:W-:-:S00]  /*03d0*/  NOP ;  /* 0x0000000000007918 */ /* 0x000fc00000000000 */
[----:B------:R-:W-:-:S00]  /*03e0*/  NOP ;  /* 0x0000000000007918 */ /* 0x000fc00000000000 */
[----:B------:R-:W-:-:S00]  /*03f0*/  NOP ;  /* 0x0000000000007918 */ /* 0x000fc00000000000 */
.L_x_1:


//--------------------- .nv.constant0.triton_poi_fused_convolution_relu_45 --------------------------
	.section	.nv.constant0.triton_poi_fused_convolution_relu_45,"a",@progbits
	.sectionflags	@""
	.align	4
.nv.constant0.triton_poi_fused_convolution_relu_45:
	.zero		548
